//
// Generated by NVIDIA NVVM Compiler
//
// Compiler Build ID: CL-36424714
// Cuda compilation tools, release 13.0, V13.0.88
// Based on NVVM 20.0.0
//

.version 9.0
.target sm_100
.address_size 64

	// .globl	_Z13simple_kernelIiEvmPT_S1_S1_
.global .align 1 .b8 _ZN30_INTERNAL_db79023e_4_k_cu_main4cuda3std3__45__cpo5beginE[1];
.global .align 1 .b8 _ZN30_INTERNAL_db79023e_4_k_cu_main4cuda3std3__45__cpo3endE[1];
.global .align 1 .b8 _ZN30_INTERNAL_db79023e_4_k_cu_main4cuda3std3__45__cpo6cbeginE[1];
.global .align 1 .b8 _ZN30_INTERNAL_db79023e_4_k_cu_main4cuda3std3__45__cpo4cendE[1];
.global .align 1 .b8 _ZN30_INTERNAL_db79023e_4_k_cu_main4cuda3std3__45__cpo6rbeginE[1];
.global .align 1 .b8 _ZN30_INTERNAL_db79023e_4_k_cu_main4cuda3std3__45__cpo4rendE[1];
.global .align 1 .b8 _ZN30_INTERNAL_db79023e_4_k_cu_main4cuda3std3__45__cpo7crbeginE[1];
.global .align 1 .b8 _ZN30_INTERNAL_db79023e_4_k_cu_main4cuda3std3__45__cpo5crendE[1];
.global .align 1 .b8 _ZN30_INTERNAL_db79023e_4_k_cu_main4cuda3std3__432_GLOBAL__N__db79023e_4_k_cu_main6ignoreE[1];
.global .align 1 .b8 _ZN30_INTERNAL_db79023e_4_k_cu_main4cuda3std3__419piecewise_constructE[1];
.global .align 1 .b8 _ZN30_INTERNAL_db79023e_4_k_cu_main4cuda3std3__48in_placeE[1];
.global .align 1 .b8 _ZN30_INTERNAL_db79023e_4_k_cu_main4cuda3std3__420unreachable_sentinelE[1];
.global .align 1 .b8 _ZN30_INTERNAL_db79023e_4_k_cu_main4cuda3std3__47nulloptE[1];
.global .align 1 .b8 _ZN30_INTERNAL_db79023e_4_k_cu_main4cuda3std3__48unexpectE[1];
.global .align 1 .b8 _ZN30_INTERNAL_db79023e_4_k_cu_main4cuda3std6ranges3__45__cpo4swapE[1];
.global .align 1 .b8 _ZN30_INTERNAL_db79023e_4_k_cu_main4cuda3std6ranges3__45__cpo9iter_moveE[1];
.global .align 1 .b8 _ZN30_INTERNAL_db79023e_4_k_cu_main4cuda3std6ranges3__45__cpo5beginE[1];
.global .align 1 .b8 _ZN30_INTERNAL_db79023e_4_k_cu_main4cuda3std6ranges3__45__cpo3endE[1];
.global .align 1 .b8 _ZN30_INTERNAL_db79023e_4_k_cu_main4cuda3std6ranges3__45__cpo6cbeginE[1];
.global .align 1 .b8 _ZN30_INTERNAL_db79023e_4_k_cu_main4cuda3std6ranges3__45__cpo4cendE[1];
.global .align 1 .b8 _ZN30_INTERNAL_db79023e_4_k_cu_main4cuda3std6ranges3__45__cpo7advanceE[1];
.global .align 1 .b8 _ZN30_INTERNAL_db79023e_4_k_cu_main4cuda3std6ranges3__45__cpo9iter_swapE[1];
.global .align 1 .b8 _ZN30_INTERNAL_db79023e_4_k_cu_main4cuda3std6ranges3__45__cpo4nextE[1];
.global .align 1 .b8 _ZN30_INTERNAL_db79023e_4_k_cu_main4cuda3std6ranges3__45__cpo4prevE[1];
.global .align 1 .b8 _ZN30_INTERNAL_db79023e_4_k_cu_main4cuda3std6ranges3__45__cpo4dataE[1];
.global .align 1 .b8 _ZN30_INTERNAL_db79023e_4_k_cu_main4cuda3std6ranges3__45__cpo5cdataE[1];
.global .align 1 .b8 _ZN30_INTERNAL_db79023e_4_k_cu_main4cuda3std6ranges3__45__cpo4sizeE[1];
.global .align 1 .b8 _ZN30_INTERNAL_db79023e_4_k_cu_main4cuda3std6ranges3__45__cpo5ssizeE[1];
.global .align 1 .b8 _ZN30_INTERNAL_db79023e_4_k_cu_main4cuda3std6ranges3__45__cpo8distanceE[1];
.global .align 1 .b8 _ZN30_INTERNAL_db79023e_4_k_cu_main6thrust24THRUST_300001_SM_1000_NS8cuda_cub3parE[1];
.global .align 1 .b8 _ZN30_INTERNAL_db79023e_4_k_cu_main6thrust24THRUST_300001_SM_1000_NS8cuda_cub10par_nosyncE[1];
.global .align 1 .b8 _ZN30_INTERNAL_db79023e_4_k_cu_main6thrust24THRUST_300001_SM_1000_NS6system6detail10sequential3seqE[1];
.global .align 1 .b8 _ZN30_INTERNAL_db79023e_4_k_cu_main6thrust24THRUST_300001_SM_1000_NS12placeholders2_1E[1];
.global .align 1 .b8 _ZN30_INTERNAL_db79023e_4_k_cu_main6thrust24THRUST_300001_SM_1000_NS12placeholders2_2E[1];
.global .align 1 .b8 _ZN30_INTERNAL_db79023e_4_k_cu_main6thrust24THRUST_300001_SM_1000_NS12placeholders2_3E[1];
.global .align 1 .b8 _ZN30_INTERNAL_db79023e_4_k_cu_main6thrust24THRUST_300001_SM_1000_NS12placeholders2_4E[1];
.global .align 1 .b8 _ZN30_INTERNAL_db79023e_4_k_cu_main6thrust24THRUST_300001_SM_1000_NS12placeholders2_5E[1];
.global .align 1 .b8 _ZN30_INTERNAL_db79023e_4_k_cu_main6thrust24THRUST_300001_SM_1000_NS12placeholders2_6E[1];
.global .align 1 .b8 _ZN30_INTERNAL_db79023e_4_k_cu_main6thrust24THRUST_300001_SM_1000_NS12placeholders2_7E[1];
.global .align 1 .b8 _ZN30_INTERNAL_db79023e_4_k_cu_main6thrust24THRUST_300001_SM_1000_NS12placeholders2_8E[1];
.global .align 1 .b8 _ZN30_INTERNAL_db79023e_4_k_cu_main6thrust24THRUST_300001_SM_1000_NS12placeholders2_9E[1];
.global .align 1 .b8 _ZN30_INTERNAL_db79023e_4_k_cu_main6thrust24THRUST_300001_SM_1000_NS12placeholders3_10E[1];
.global .align 1 .b8 _ZN30_INTERNAL_db79023e_4_k_cu_main6thrust24THRUST_300001_SM_1000_NS3seqE[1];

.visible .entry _Z13simple_kernelIiEvmPT_S1_S1_(
	.param .u64 _Z13simple_kernelIiEvmPT_S1_S1__param_0,
	.param .u64 .ptr .align 1 _Z13simple_kernelIiEvmPT_S1_S1__param_1,
	.param .u64 .ptr .align 1 _Z13simple_kernelIiEvmPT_S1_S1__param_2,
	.param .u64 .ptr .align 1 _Z13simple_kernelIiEvmPT_S1_S1__param_3
)
{
	.reg .pred 	%p<3>;
	.reg .b32 	%r<12>;
	.reg .b64 	%rd<17>;

	ld.param.u64 	%rd8, [_Z13simple_kernelIiEvmPT_S1_S1__param_0];
	ld.param.u64 	%rd9, [_Z13simple_kernelIiEvmPT_S1_S1__param_1];
	ld.param.u64 	%rd10, [_Z13simple_kernelIiEvmPT_S1_S1__param_2];
	ld.param.u64 	%rd11, [_Z13simple_kernelIiEvmPT_S1_S1__param_3];
	mov.u32 	%r2, %nctaid.x;
	mov.u32 	%r3, %ntid.x;
	mul.lo.s32 	%r1, %r2, %r3;
	mov.u32 	%r4, %ctaid.x;
	mov.u32 	%r5, %tid.x;
	mad.lo.s32 	%r6, %r3, %r4, %r5;
	cvt.u64.u32 	%rd16, %r6;
	setp.le.u64 	%p1, %rd8, %rd16;
	@%p1 bra 	$L__BB0_3;
	cvt.u64.u32 	%rd2, %r1;
	cvta.to.global.u64 	%rd3, %rd10;
	cvta.to.global.u64 	%rd4, %rd11;
	cvta.to.global.u64 	%rd5, %rd9;
$L__BB0_2:
	shl.b64 	%rd12, %rd16, 2;
	add.s64 	%rd13, %rd5, %rd12;
	add.s64 	%rd14, %rd3, %rd12;
	add.s64 	%rd15, %rd4, %rd12;
	ld.global.u32 	%r7, [%rd14];
	ld.global.u32 	%r8, [%rd15];
	mul.lo.s32 	%r9, %r7, %r7;
	add.s32 	%r10, %r8, %r7;
	mad.lo.s32 	%r11, %r10, %r8, %r9;
	st.global.u32 	[%rd13], %r11;
	add.s64 	%rd16, %rd16, %rd2;
	setp.lt.u64 	%p2, %rd16, %rd8;
	@%p2 bra 	$L__BB0_2;
$L__BB0_3:
	ret;

}
	// .globl	_ZN3cub18CUB_300001_SM_10006detail11EmptyKernelIvEEvv
.visible .entry _ZN3cub18CUB_300001_SM_10006detail11EmptyKernelIvEEvv()
{


	ret;

}


// ===== COMPILED SASS (sm_100) =====

	.target	sm_100

	.elftype	@"ET_EXEC"


//--------------------- .note.nv.tkinfo           --------------------------
	.section	.note.nv.tkinfo,"",@"SHT_NOTE"
	.sectionflags	@"SHF_NOTE_NV_TKINFO"
	.tkinfo
        /*0018*/ 	.word	0x00000002
        /*0030*/ 	.string	""
        /*0030*/ 	.string	"ptxas"
        /*0030*/ 	.string	"Cuda compilation tools, release 13.0, V13.0.88"
        /*0030*/ 	.string	"Build cuda_13.0.r13.0/compiler.36424714_0"
        /*0030*/ 	.string	"-arch sm_100 -m 64 "



//--------------------- .note.nv.cuinfo           --------------------------
	.section	.note.nv.cuinfo,"",@"SHT_NOTE"
	.sectionflags	@"SHF_NOTE_NV_CUINFO"
        /*0018*/ 	.short	0x0002
        /*001a*/ 	.short	0x0064
        /*001c*/ 	.short	0x0082
	.zero		2


//--------------------- .nv.info                  --------------------------
	.section	.nv.info,"",@"SHT_CUDA_INFO"
	.align	4


	//----- nvinfo : EIATTR_REGCOUNT
	.align		4
        /*0000*/ 	.byte	0x04, 0x2f
        /*0002*/ 	.short	(.L_44 - .L_43)
	.align		4
.L_43:
        /*0004*/ 	.word	index@(_Z13simple_kernelIiEvmPT_S1_S1_)
        /*0008*/ 	.word	0x0000000e


	//----- nvinfo : EIATTR_FRAME_SIZE
	.align		4
.L_44:
        /*000c*/ 	.byte	0x04, 0x11
        /*000e*/ 	.short	(.L_46 - .L_45)
	.align		4
.L_45:
        /*0010*/ 	.word	index@(_Z13simple_kernelIiEvmPT_S1_S1_)
        /*0014*/ 	.word	0x00000000


	//----- nvinfo : EIATTR_REGCOUNT
	.align		4
.L_46:
        /*0018*/ 	.byte	0x04, 0x2f
        /*001a*/ 	.short	(.L_48 - .L_47)
	.align		4
.L_47:
        /*001c*/ 	.word	index@(_ZN3cub18CUB_300001_SM_10006detail11EmptyKernelIvEEvv)
        /*0020*/ 	.word	0x00000004


	//----- nvinfo : EIATTR_FRAME_SIZE
	.align		4
.L_48:
        /*0024*/ 	.byte	0x04, 0x11
        /*0026*/ 	.short	(.L_50 - .L_49)
	.align		4
.L_49:
        /*0028*/ 	.word	index@(_ZN3cub18CUB_300001_SM_10006detail11EmptyKernelIvEEvv)
        /*002c*/ 	.word	0x00000000


	//----- nvinfo : EIATTR_MIN_STACK_SIZE
	.align		4
.L_50:
        /*0030*/ 	.byte	0x04, 0x12
        /*0032*/ 	.short	(.L_52 - .L_51)
	.align		4
.L_51:
        /*0034*/ 	.word	index@(_ZN3cub18CUB_300001_SM_10006detail11EmptyKernelIvEEvv)
        /*0038*/ 	.word	0x00000000


	//----- nvinfo : EIATTR_MIN_STACK_SIZE
	.align		4
.L_52:
        /*003c*/ 	.byte	0x04, 0x12
        /*003e*/ 	.short	(.L_54 - .L_53)
	.align		4
.L_53:
        /*0040*/ 	.word	index@(_Z13simple_kernelIiEvmPT_S1_S1_)
        /*0044*/ 	.word	0x00000000
.L_54:


//--------------------- .nv.compat                --------------------------
	.section	.nv.compat,"",@"SHT_CUDA_COMPAT_INFO"
	.align	4
        /*0000*/ 	.byte	0x02, 0x09, 0x00, 0x00, 0x02, 0x02, 0x01, 0x00, 0x02, 0x05, 0x05, 0x00, 0x03, 0x07, 0x01, 0x01
        /*0010*/ 	.byte	0x02, 0x03, 0x00, 0x00, 0x02, 0x06, 0x01, 0x00, 0x04, 0x0b, 0x08, 0x00, 0x09, 0x00, 0x00, 0x00
        /*0020*/ 	.byte	0x00, 0x00, 0x00, 0x00


//--------------------- .nv.info._ZN3cub18CUB_300001_SM_10006detail11EmptyKernelIvEEvv --------------------------
	.section	.nv.info._ZN3cub18CUB_300001_SM_10006detail11EmptyKernelIvEEvv,"",@"SHT_CUDA_INFO"
	.sectionflags	@""
	.align	4


	//----- nvinfo : EIATTR_CUDA_API_VERSION
	.align		4
        /*0000*/ 	.byte	0x04, 0x37
        /*0002*/ 	.short	(.L_56 - .L_55)
.L_55:
        /*0004*/ 	.word	0x00000082


	//----- nvinfo : EIATTR_SPARSE_MMA_MASK
	.align		4
.L_56:
        /*0008*/ 	.byte	0x03, 0x50
        /*000a*/ 	.short	0x0000


	//----- nvinfo : EIATTR_MAXREG_COUNT
	.align		4
        /*000c*/ 	.byte	0x03, 0x1b
        /*000e*/ 	.short	0x00ff


	//----- nvinfo : EIATTR_MERCURY_ISA_VERSION
	.align		4
        /*0010*/ 	.byte	0x03, 0x5f
        /*0012*/ 	.short	0x0101


	//----- nvinfo : EIATTR_VRC_CTA_INIT_COUNT
	.align		4
        /*0014*/ 	.byte	0x02, 0x4a
	.zero		1
	.zero		1


	//----- nvinfo : EIATTR_EXIT_INSTR_OFFSETS
	.align		4
        /*0018*/ 	.byte	0x04, 0x1c
        /*001a*/ 	.short	(.L_58 - .L_57)


	//   ....[0]....
.L_57:
        /*001c*/ 	.word	0x00000010


	//----- nvinfo : EIATTR_SW_WAR
	.align		4
.L_58:
        /*0020*/ 	.byte	0x04, 0x36
        /*0022*/ 	.short	(.L_60 - .L_59)
.L_59:
        /*0024*/ 	.word	0x00000008
.L_60:


//--------------------- .nv.info._Z13simple_kernelIiEvmPT_S1_S1_ --------------------------
	.section	.nv.info._Z13simple_kernelIiEvmPT_S1_S1_,"",@"SHT_CUDA_INFO"
	.sectionflags	@""
	.align	4


	//----- nvinfo : EIATTR_CUDA_API_VERSION
	.align		4
        /*0000*/ 	.byte	0x04, 0x37
        /*0002*/ 	.short	(.L_62 - .L_61)
.L_61:
        /*0004*/ 	.word	0x00000082


	//----- nvinfo : EIATTR_KPARAM_INFO
	.align		4
.L_62:
        /*0008*/ 	.byte	0x04, 0x17
        /*000a*/ 	.short	(.L_64 - .L_63)
.L_63:
        /*000c*/ 	.word	0x00000000
        /*0010*/ 	.short	0x0003
        /*0012*/ 	.short	0x0018
        /*0014*/ 	.byte	0x00, 0xf5, 0x21, 0x00


	//----- nvinfo : EIATTR_KPARAM_INFO
	.align		4
.L_64:
        /*0018*/ 	.byte	0x04, 0x17
        /*001a*/ 	.short	(.L_66 - .L_65)
.L_65:
        /*001c*/ 	.word	0x00000000
        /*0020*/ 	.short	0x0002
        /*0022*/ 	.short	0x0010
        /*0024*/ 	.byte	0x00, 0xf5, 0x21, 0x00


	//----- nvinfo : EIATTR_KPARAM_INFO
	.align		4
.L_66:
        /*0028*/ 	.byte	0x04, 0x17
        /*002a*/ 	.short	(.L_68 - .L_67)
.L_67:
        /*002c*/ 	.word	0x00000000
        /*0030*/ 	.short	0x0001
        /*0032*/ 	.short	0x0008
        /*0034*/ 	.byte	0x00, 0xf5, 0x21, 0x00


	//----- nvinfo : EIATTR_KPARAM_INFO
	.align		4
.L_68:
        /*0038*/ 	.byte	0x04, 0x17
        /*003a*/ 	.short	(.L_70 - .L_69)
.L_69:
        /*003c*/ 	.word	0x00000000
        /*0040*/ 	.short	0x0000
        /*0042*/ 	.short	0x0000
        /*0044*/ 	.byte	0x00, 0xf0, 0x21, 0x00


	//----- nvinfo : EIATTR_SPARSE_MMA_MASK
	.align		4
.L_70:
        /*0048*/ 	.byte	0x03, 0x50
        /*004a*/ 	.short	0x0000


	//----- nvinfo : EIATTR_MAXREG_COUNT
	.align		4
        /*004c*/ 	.byte	0x03, 0x1b
        /*004e*/ 	.short	0x00ff


	//----- nvinfo : EIATTR_MERCURY_ISA_VERSION
	.align		4
        /*0050*/ 	.byte	0x03, 0x5f
        /*0052*/ 	.short	0x0101


	//----- nvinfo : EIATTR_VRC_CTA_INIT_COUNT
	.align		4
        /*0054*/ 	.byte	0x02, 0x4a
	.zero		1
	.zero		1


	//----- nvinfo : EIATTR_EXIT_INSTR_OFFSETS
	.align		4
        /*0058*/ 	.byte	0x04, 0x1c
        /*005a*/ 	.short	(.L_72 - .L_71)


	//   ....[0]....
.L_71:
        /*005c*/ 	.word	0x000000a0


	//   ....[1]....
        /*0060*/ 	.word	0x00000230


	//----- nvinfo : EIATTR_CRS_STACK_SIZE
	.align		4
.L_72:
        /*0064*/ 	.byte	0x04, 0x1e
        /*0066*/ 	.short	(.L_74 - .L_73)
.L_73:
        /*0068*/ 	.word	0x00000000


	//----- nvinfo : EIATTR_CBANK_PARAM_SIZE
	.align		4
.L_74:
        /*006c*/ 	.byte	0x03, 0x19
        /*006e*/ 	.short	0x0020


	//----- nvinfo : EIATTR_PARAM_CBANK
	.align		4
        /*0070*/ 	.byte	0x04, 0x0a
        /*0072*/ 	.short	(.L_76 - .L_75)
	.align		4
.L_75:
        /*0074*/ 	.word	index@(.nv.constant0._Z13simple_kernelIiEvmPT_S1_S1_)
        /*0078*/ 	.short	0x0380
        /*007a*/ 	.short	0x0020


	//----- nvinfo : EIATTR_SW_WAR
	.align		4
.L_76:
        /*007c*/ 	.byte	0x04, 0x36
        /*007e*/ 	.short	(.L_78 - .L_77)
.L_77:
        /*0080*/ 	.word	0x00000008
.L_78:


//--------------------- .nv.callgraph             --------------------------
	.section	.nv.callgraph,"",@"SHT_CUDA_CALLGRAPH"
	.align	4
	.sectionentsize	8
	.align		4
        /*0000*/ 	.word	0x00000000
	.align		4
        /*0004*/ 	.word	0xffffffff
	.align		4
        /*0008*/ 	.word	0x00000000
	.align		4
        /*000c*/ 	.word	0xfffffffe
	.align		4
        /*0010*/ 	.word	0x00000000
	.align		4
        /*0014*/ 	.word	0xfffffffd
	.align		4
        /*0018*/ 	.word	0x00000000
	.align		4
        /*001c*/ 	.word	0xfffffffc


//--------------------- .nv.constant4             --------------------------
	.section	.nv.constant4,"a",@progbits
	.align	8
	.align		8
.nv.constant4:
        /*0000*/ 	.dword	_ZN30_INTERNAL_db79023e_4_k_cu_main4cuda3std3__45__cpo5beginE
	.align		8
        /*0008*/ 	.dword	_ZN30_INTERNAL_db79023e_4_k_cu_main4cuda3std3__45__cpo3endE
	.align		8
        /*0010*/ 	.dword	_ZN30_INTERNAL_db79023e_4_k_cu_main4cuda3std3__45__cpo6cbeginE
	.align		8
        /*0018*/ 	.dword	_ZN30_INTERNAL_db79023e_4_k_cu_main4cuda3std3__45__cpo4cendE
	.align		8
        /*0020*/ 	.dword	_ZN30_INTERNAL_db79023e_4_k_cu_main4cuda3std3__45__cpo6rbeginE
	.align		8
        /*0028*/ 	.dword	_ZN30_INTERNAL_db79023e_4_k_cu_main4cuda3std3__45__cpo4rendE
	.align		8
        /*0030*/ 	.dword	_ZN30_INTERNAL_db79023e_4_k_cu_main4cuda3std3__45__cpo7crbeginE
	.align		8
        /*0038*/ 	.dword	_ZN30_INTERNAL_db79023e_4_k_cu_main4cuda3std3__45__cpo5crendE
	.align		8
        /*0040*/ 	.dword	_ZN30_INTERNAL_db79023e_4_k_cu_main4cuda3std3__432_GLOBAL__N__db79023e_4_k_cu_main6ignoreE
	.align		8
        /*0048*/ 	.dword	_ZN30_INTERNAL_db79023e_4_k_cu_main4cuda3std3__419piecewise_constructE
	.align		8
        /*0050*/ 	.dword	_ZN30_INTERNAL_db79023e_4_k_cu_main4cuda3std3__48in_placeE
	.align		8
        /*0058*/ 	.dword	_ZN30_INTERNAL_db79023e_4_k_cu_main4cuda3std3__420unreachable_sentinelE
	.align		8
        /*0060*/ 	.dword	_ZN30_INTERNAL_db79023e_4_k_cu_main4cuda3std3__47nulloptE
	.align		8
        /*0068*/ 	.dword	_ZN30_INTERNAL_db79023e_4_k_cu_main4cuda3std3__48unexpectE
	.align		8
        /*0070*/ 	.dword	_ZN30_INTERNAL_db79023e_4_k_cu_main4cuda3std6ranges3__45__cpo4swapE
	.align		8
        /*0078*/ 	.dword	_ZN30_INTERNAL_db79023e_4_k_cu_main4cuda3std6ranges3__45__cpo9iter_moveE
	.align		8
        /*0080*/ 	.dword	_ZN30_INTERNAL_db79023e_4_k_cu_main4cuda3std6ranges3__45__cpo5beginE
	.align		8
        /*0088*/ 	.dword	_ZN30_INTERNAL_db79023e_4_k_cu_main4cuda3std6ranges3__45__cpo3endE
	.align		8
        /*0090*/ 	.dword	_ZN30_INTERNAL_db79023e_4_k_cu_main4cuda3std6ranges3__45__cpo6cbeginE
	.align		8
        /*0098*/ 	.dword	_ZN30_INTERNAL_db79023e_4_k_cu_main4cuda3std6ranges3__45__cpo4cendE
	.align		8
        /*00a0*/ 	.dword	_ZN30_INTERNAL_db79023e_4_k_cu_main4cuda3std6ranges3__45__cpo7advanceE
	.align		8
        /*00a8*/ 	.dword	_ZN30_INTERNAL_db79023e_4_k_cu_main4cuda3std6ranges3__45__cpo9iter_swapE
	.align		8
        /*00b0*/ 	.dword	_ZN30_INTERNAL_db79023e_4_k_cu_main4cuda3std6ranges3__45__cpo4nextE
	.align		8
        /*00b8*/ 	.dword	_ZN30_INTERNAL_db79023e_4_k_cu_main4cuda3std6ranges3__45__cpo4prevE
	.align		8
        /*00c0*/ 	.dword	_ZN30_INTERNAL_db79023e_4_k_cu_main4cuda3std6ranges3__45__cpo4dataE
	.align		8
        /*00c8*/ 	.dword	_ZN30_INTERNAL_db79023e_4_k_cu_main4cuda3std6ranges3__45__cpo5cdataE
	.align		8
        /*00d0*/ 	.dword	_ZN30_INTERNAL_db79023e_4_k_cu_main4cuda3std6ranges3__45__cpo4sizeE
	.align		8
        /*00d8*/ 	.dword	_ZN30_INTERNAL_db79023e_4_k_cu_main4cuda3std6ranges3__45__cpo5ssizeE
	.align		8
        /*00e0*/ 	.dword	_ZN30_INTERNAL_db79023e_4_k_cu_main4cuda3std6ranges3__45__cpo8distanceE
	.align		8
        /*00e8*/ 	.dword	_ZN30_INTERNAL_db79023e_4_k_cu_main6thrust24THRUST_300001_SM_1000_NS8cuda_cub3parE
	.align		8
        /*00f0*/ 	.dword	_ZN30_INTERNAL_db79023e_4_k_cu_main6thrust24THRUST_300001_SM_1000_NS8cuda_cub10par_nosyncE
	.align		8
        /*00f8*/ 	.dword	_ZN30_INTERNAL_db79023e_4_k_cu_main6thrust24THRUST_300001_SM_1000_NS6system6detail10sequential3seqE
	.align		8
        /*0100*/ 	.dword	_ZN30_INTERNAL_db79023e_4_k_cu_main6thrust24THRUST_300001_SM_1000_NS12placeholders2_1E
	.align		8
        /*0108*/ 	.dword	_ZN30_INTERNAL_db79023e_4_k_cu_main6thrust24THRUST_300001_SM_1000_NS12placeholders2_2E
	.align		8
        /*0110*/ 	.dword	_ZN30_INTERNAL_db79023e_4_k_cu_main6thrust24THRUST_300001_SM_1000_NS12placeholders2_3E
	.align		8
        /*0118*/ 	.dword	_ZN30_INTERNAL_db79023e_4_k_cu_main6thrust24THRUST_300001_SM_1000_NS12placeholders2_4E
	.align		8
        /*0120*/ 	.dword	_ZN30_INTERNAL_db79023e_4_k_cu_main6thrust24THRUST_300001_SM_1000_NS12placeholders2_5E
	.align		8
        /*0128*/ 	.dword	_ZN30_INTERNAL_db79023e_4_k_cu_main6thrust24THRUST_300001_SM_1000_NS12placeholders2_6E
	.align		8
        /*0130*/ 	.dword	_ZN30_INTERNAL_db79023e_4_k_cu_main6thrust24THRUST_300001_SM_1000_NS12placeholders2_7E
	.align		8
        /*0138*/ 	.dword	_ZN30_INTERNAL_db79023e_4_k_cu_main6thrust24THRUST_300001_SM_1000_NS12placeholders2_8E
	.align		8
        /*0140*/ 	.dword	_ZN30_INTERNAL_db79023e_4_k_cu_main6thrust24THRUST_300001_SM_1000_NS12placeholders2_9E
	.align		8
        /*0148*/ 	.dword	_ZN30_INTERNAL_db79023e_4_k_cu_main6thrust24THRUST_300001_SM_1000_NS12placeholders3_10E
	.align		8
        /*0150*/ 	.dword	_ZN30_INTERNAL_db79023e_4_k_cu_main6thrust24THRUST_300001_SM_1000_NS3seqE


//--------------------- .text._ZN3cub18CUB_300001_SM_10006detail11EmptyKernelIvEEvv --------------------------
	.section	.text._ZN3cub18CUB_300001_SM_10006detail11EmptyKernelIvEEvv,"ax",@progbits
	.align	128
        .global         _ZN3cub18CUB_300001_SM_10006detail11EmptyKernelIvEEvv
        .type           _ZN3cub18CUB_300001_SM_10006detail11EmptyKernelIvEEvv,@function
        .size           _ZN3cub18CUB_300001_SM_10006detail11EmptyKernelIvEEvv,(.L_x_3 - _ZN3cub18CUB_300001_SM_10006detail11EmptyKernelIvEEvv)
        .other          _ZN3cub18CUB_300001_SM_10006detail11EmptyKernelIvEEvv,@"STO_CUDA_ENTRY STV_DEFAULT"
_ZN3cub18CUB_300001_SM_10006detail11EmptyKernelIvEEvv:
.text._ZN3cub18CUB_300001_SM_10006detail11EmptyKernelIvEEvv:
[----:B------:R-:W-:Y:S01]  /*0000*/  LDC R1, c[0x0][0x37c] ;  /* 0x0000df00ff017b82 */ /* 0x000fe20000000800 */
[----:B------:R-:W-:Y:S05]  /*0010*/  EXIT ;  /* 0x000000000000794d */ /* 0x000fea0003800000 */
.L_x_0:
[----:B------:R-:W-:-:S00]  /*0020*/  BRA `(.L_x_0) ;  /* 0xfffffffc00fc7947 */ /* 0x000fc0000383ffff */
[----:B------:R-:W-:-:S00]  /*0030*/  NOP ;  /* 0x0000000000007918 */ /* 0x000fc00000000000 */
        /* <DEDUP_REMOVED lines=12> */
.L_x_3:


//--------------------- .text._Z13simple_kernelIiEvmPT_S1_S1_ --------------------------
	.section	.text._Z13simple_kernelIiEvmPT_S1_S1_,"ax",@progbits
	.align	128
        .global         _Z13simple_kernelIiEvmPT_S1_S1_
        .type           _Z13simple_kernelIiEvmPT_S1_S1_,@function
        .size           _Z13simple_kernelIiEvmPT_S1_S1_,(.L_x_4 - _Z13simple_kernelIiEvmPT_S1_S1_)
        .other          _Z13simple_kernelIiEvmPT_S1_S1_,@"STO_CUDA_ENTRY STV_DEFAULT"
_Z13simple_kernelIiEvmPT_S1_S1_:
.text._Z13simple_kernelIiEvmPT_S1_S1_:
[----:B------:R-:W-:Y:S01]  /*0000*/  LDC R1, c[0x0][0x37c] ;  /* 0x0000df00ff017b82 */ /* 0x000fe20000000800 */
[----:B------:R-:W0:Y:S01]  /*0010*/  S2R R0, SR_CTAID.X ;  /* 0x0000000000007919 */ /* 0x000e220000002500 */
[----:B------:R-:W1:Y:S01]  /*0020*/  LDCU UR4, c[0x0][0x370] ;  /* 0x00006e00ff0477ac */ /* 0x000e620008000800 */
[----:B------:R-:W0:Y:S01]  /*0030*/  S2R R3, SR_TID.X ;  /* 0x0000000000037919 */ /* 0x000e220000002100 */
[----:B------:R-:W1:Y:S01]  /*0040*/  LDCU UR5, c[0x0][0x360] ;  /* 0x00006c00ff0577ac */ /* 0x000e620008000800 */
[----:B------:R-:W2:Y:S01]  /*0050*/  LDCU.64 UR8, c[0x0][0x380] ;  /* 0x00007000ff0877ac */ /* 0x000ea20008000a00 */
[----:B-1----:R-:W-:Y:S02]  /*0060*/  UIMAD UR4, UR4, UR5, URZ ;  /* 0x00000005040472a4 */ /* 0x002fe4000f8e02ff */
[----:B0-----:R-:W-:-:S05]  /*0070*/  IMAD R0, R0, UR5, R3 ;  /* 0x0000000500007c24 */ /* 0x001fca000f8e0203 */
[----:B--2---:R-:W-:-:S04]  /*0080*/  ISETP.GE.U32.AND P0, PT, R0, UR8, PT ;  /* 0x0000000800007c0c */ /* 0x004fc8000bf06070 */
[----:B------:R-:W-:-:S13]  /*0090*/  ISETP.GE.U32.AND.EX P0, PT, RZ, UR9, PT, P0 ;  /* 0x00000009ff007c0c */ /* 0x000fda000bf06100 */
[----:B------:R-:W-:Y:S05]  /*00a0*/  @P0 EXIT ;  /* 0x000000000000094d */ /* 0x000fea0003800000 */
[----:B------:R-:W-:Y:S01]  /*00b0*/  IMAD.MOV.U32 R10, RZ, RZ, R0 ;  /* 0x000000ffff0a7224 */ /* 0x000fe200078e0000 */
[----:B------:R-:W0:Y:S01]  /*00c0*/  LDCU.64 UR6, c[0x0][0x358] ;  /* 0x00006b00ff0677ac */ /* 0x000e220008000a00 */
[----:B------:R-:W-:Y:S01]  /*00d0*/  IMAD.MOV.U32 R11, RZ, RZ, RZ ;  /* 0x000000ffff0b7224 */ /* 0x000fe200078e00ff */
[----:B------:R-:W1:Y:S01]  /*00e0*/  LDCU.64 UR10, c[0x0][0x388] ;  /* 0x00007100ff0a77ac */ /* 0x000e620008000a00 */
[----:B------:R-:W2:Y:S05]  /*00f0*/  LDCU.128 UR12, c[0x0][0x390] ;  /* 0x00007200ff0c77ac */ /* 0x000eaa0008000c00 */
.L_x_1:
[C---:B---3--:R-:W-:Y:S01]  /*0100*/  IMAD.SHL.U32 R6, R10.reuse, 0x4, RZ ;  /* 0x000000040a067824 */ /* 0x048fe200078e00ff */
[----:B------:R-:W-:-:S04]  /*0110*/  SHF.L.U64.HI R7, R10, 0x2, R11 ;  /* 0x000000020a077819 */ /* 0x000fc8000001020b */
[C---:B--2---:R-:W-:Y:S02]  /*0120*/  IADD3 R4, P1, PT, R6.reuse, UR14, RZ ;  /* 0x0000000e06047c10 */ /* 0x044fe4000ff3e0ff */
[----:B------:R-:W-:Y:S02]  /*0130*/  IADD3 R2, P0, PT, R6, UR12, RZ ;  /* 0x0000000c06027c10 */ /* 0x000fe4000ff1e0ff */
[C---:B------:R-:W-:Y:S02]  /*0140*/  IADD3.X R5, PT, PT, R7.reuse, UR15, RZ, P1, !PT ;  /* 0x0000000f07057c10 */ /* 0x040fe40008ffe4ff */
[----:B------:R-:W-:-:S04]  /*0150*/  IADD3.X R3, PT, PT, R7, UR13, RZ, P0, !PT ;  /* 0x0000000d07037c10 */ /* 0x000fc800087fe4ff */
[----:B0-----:R-:W2:Y:S04]  /*0160*/  LDG.E R5, desc[UR6][R4.64] ;  /* 0x0000000604057981 */ /* 0x001ea8000c1e1900 */
[----:B------:R-:W2:Y:S01]  /*0170*/  LDG.E R2, desc[UR6][R2.64] ;  /* 0x0000000602027981 */ /* 0x000ea2000c1e1900 */
[----:B-1----:R-:W-:-:S04]  /*0180*/  IADD3 R6, P0, PT, R6, UR10, RZ ;  /* 0x0000000a06067c10 */ /* 0x002fc8000ff1e0ff */
[----:B------:R-:W-:Y:S02]  /*0190*/  IADD3.X R7, PT, PT, R7, UR11, RZ, P0, !PT ;  /* 0x0000000b07077c10 */ /* 0x000fe400087fe4ff */
[----:B------:R-:W-:-:S05]  /*01a0*/  IADD3 R10, P0, PT, R10, UR4, RZ ;  /* 0x000000040a0a7c10 */ /* 0x000fca000ff1e0ff */
[----:B------:R-:W-:Y:S01]  /*01b0*/  IMAD.X R11, RZ, RZ, R11, P0 ;  /* 0x000000ffff0b7224 */ /* 0x000fe200000e060b */
[----:B------:R-:W-:-:S04]  /*01c0*/  ISETP.GE.U32.AND P0, PT, R10, UR8, PT ;  /* 0x000000080a007c0c */ /* 0x000fc8000bf06070 */
[----:B------:R-:W-:Y:S01]  /*01d0*/  ISETP.GE.U32.AND.EX P0, PT, R11, UR9, PT, P0 ;  /* 0x000000090b007c0c */ /* 0x000fe2000bf06100 */
[C---:B--2---:R-:W-:Y:S02]  /*01e0*/  IMAD.IADD R8, R2.reuse, 0x1, R5 ;  /* 0x0000000102087824 */ /* 0x044fe400078e0205 */
[----:B------:R-:W-:-:S04]  /*01f0*/  IMAD R0, R2, R2, RZ ;  /* 0x0000000202007224 */ /* 0x000fc800078e02ff */
[----:B------:R-:W-:-:S05]  /*0200*/  IMAD R9, R5, R8, R0 ;  /* 0x0000000805097224 */ /* 0x000fca00078e0200 */
[----:B------:R3:W-:Y:S01]  /*0210*/  STG.E desc[UR6][R6.64], R9 ;  /* 0x0000000906007986 */ /* 0x0007e2000c101906 */
[----:B------:R-:W-:Y:S05]  /*0220*/  @!P0 BRA `(.L_x_1) ;  /* 0xfffffffc00b48947 */ /* 0x000fea000383ffff */
[----:B------:R-:W-:Y:S05]  /*0230*/  EXIT ;  /* 0x000000000000794d */ /* 0x000fea0003800000 */
.L_x_2:
        /* <DEDUP_REMOVED lines=12> */
.L_x_4:


//--------------------- .nv.shared.reserved.0     --------------------------
	.section	.nv.shared.reserved.0,"aw",@nobits
	.weak		__nv_reservedSMEM_offset_0_alias
	.size		__nv_reservedSMEM_offset_0_alias, 0, 64
	.other		__nv_reservedSMEM_offset_0_alias,@"STO_CUDA_RESERVED_SHARED STV_DEFAULT"
__nv_reservedSMEM_offset_0_alias:
	.zero		0
	.zero		64


//--------------------- .nv.global                --------------------------
	.section	.nv.global,"aw",@nobits
.nv.global:
	.type		_ZN30_INTERNAL_db79023e_4_k_cu_main6thrust24THRUST_300001_SM_1000_NS3seqE,@object
	.size		_ZN30_INTERNAL_db79023e_4_k_cu_main6thrust24THRUST_300001_SM_1000_NS3seqE,(_ZN30_INTERNAL_db79023e_4_k_cu_main4cuda3std3__48in_placeE - _ZN30_INTERNAL_db79023e_4_k_cu_main6thrust24THRUST_300001_SM_1000_NS3seqE)
_ZN30_INTERNAL_db79023e_4_k_cu_main6thrust24THRUST_300001_SM_1000_NS3seqE:
	.zero		1
	.type		_ZN30_INTERNAL_db79023e_4_k_cu_main4cuda3std3__48in_placeE,@object
	.size		_ZN30_INTERNAL_db79023e_4_k_cu_main4cuda3std3__48in_placeE,(_ZN30_INTERNAL_db79023e_4_k_cu_main4cuda3std6ranges3__45__cpo4sizeE - _ZN30_INTERNAL_db79023e_4_k_cu_main4cuda3std3__48in_placeE)
_ZN30_INTERNAL_db79023e_4_k_cu_main4cuda3std3__48in_placeE:
	.zero		1
	.type		_ZN30_INTERNAL_db79023e_4_k_cu_main4cuda3std6ranges3__45__cpo4sizeE,@object
	.size		_ZN30_INTERNAL_db79023e_4_k_cu_main4cuda3std6ranges3__45__cpo4sizeE,(_ZN30_INTERNAL_db79023e_4_k_cu_main6thrust24THRUST_300001_SM_1000_NS12placeholders2_3E - _ZN30_INTERNAL_db79023e_4_k_cu_main4cuda3std6ranges3__45__cpo4sizeE)
_ZN30_INTERNAL_db79023e_4_k_cu_main4cuda3std6ranges3__45__cpo4sizeE:
	.zero		1
	.type		_ZN30_INTERNAL_db79023e_4_k_cu_main6thrust24THRUST_300001_SM_1000_NS12placeholders2_3E,@object
	.size		_ZN30_INTERNAL_db79023e_4_k_cu_main6thrust24THRUST_300001_SM_1000_NS12placeholders2_3E,(_ZN30_INTERNAL_db79023e_4_k_cu_main4cuda3std3__45__cpo6cbeginE - _ZN30_INTERNAL_db79023e_4_k_cu_main6thrust24THRUST_300001_SM_1000_NS12placeholders2_3E)
_ZN30_INTERNAL_db79023e_4_k_cu_main6thrust24THRUST_300001_SM_1000_NS12placeholders2_3E:
	.zero		1
	.type		_ZN30_INTERNAL_db79023e_4_k_cu_main4cuda3std3__45__cpo6cbeginE,@object
	.size		_ZN30_INTERNAL_db79023e_4_k_cu_main4cuda3std3__45__cpo6cbeginE,(_ZN30_INTERNAL_db79023e_4_k_cu_main4cuda3std6ranges3__45__cpo6cbeginE - _ZN30_INTERNAL_db79023e_4_k_cu_main4cuda3std3__45__cpo6cbeginE)
_ZN30_INTERNAL_db79023e_4_k_cu_main4cuda3std3__45__cpo6cbeginE:
	.zero		1
	.type		_ZN30_INTERNAL_db79023e_4_k_cu_main4cuda3std6ranges3__45__cpo6cbeginE,@object
	.size		_ZN30_INTERNAL_db79023e_4_k_cu_main4cuda3std6ranges3__45__cpo6cbeginE,(_ZN30_INTERNAL_db79023e_4_k_cu_main6thrust24THRUST_300001_SM_1000_NS12placeholders2_7E - _ZN30_INTERNAL_db79023e_4_k_cu_main4cuda3std6ranges3__45__cpo6cbeginE)
_ZN30_INTERNAL_db79023e_4_k_cu_main4cuda3std6ranges3__45__cpo6cbeginE:
	.zero		1
	.type		_ZN30_INTERNAL_db79023e_4_k_cu_main6thrust24THRUST_300001_SM_1000_NS12placeholders2_7E,@object
	.size		_ZN30_INTERNAL_db79023e_4_k_cu_main6thrust24THRUST_300001_SM_1000_NS12placeholders2_7E,(_ZN30_INTERNAL_db79023e_4_k_cu_main4cuda3std3__45__cpo7crbeginE - _ZN30_INTERNAL_db79023e_4_k_cu_main6thrust24THRUST_300001_SM_1000_NS12placeholders2_7E)
_ZN30_INTERNAL_db79023e_4_k_cu_main6thrust24THRUST_300001_SM_1000_NS12placeholders2_7E:
	.zero		1
	.type		_ZN30_INTERNAL_db79023e_4_k_cu_main4cuda3std3__45__cpo7crbeginE,@object
	.size		_ZN30_INTERNAL_db79023e_4_k_cu_main4cuda3std3__45__cpo7crbeginE,(_ZN30_INTERNAL_db79023e_4_k_cu_main4cuda3std6ranges3__45__cpo4nextE - _ZN30_INTERNAL_db79023e_4_k_cu_main4cuda3std3__45__cpo7crbeginE)
_ZN30_INTERNAL_db79023e_4_k_cu_main4cuda3std3__45__cpo7crbeginE:
	.zero		1
	.type		_ZN30_INTERNAL_db79023e_4_k_cu_main4cuda3std6ranges3__45__cpo4nextE,@object
	.size		_ZN30_INTERNAL_db79023e_4_k_cu_main4cuda3std6ranges3__45__cpo4nextE,(_ZN30_INTERNAL_db79023e_4_k_cu_main4cuda3std6ranges3__45__cpo4swapE - _ZN30_INTERNAL_db79023e_4_k_cu_main4cuda3std6ranges3__45__cpo4nextE)
_ZN30_INTERNAL_db79023e_4_k_cu_main4cuda3std6ranges3__45__cpo4nextE:
	.zero		1
	.type		_ZN30_INTERNAL_db79023e_4_k_cu_main4cuda3std6ranges3__45__cpo4swapE,@object
	.size		_ZN30_INTERNAL_db79023e_4_k_cu_main4cuda3std6ranges3__45__cpo4swapE,(_ZN30_INTERNAL_db79023e_4_k_cu_main6thrust24THRUST_300001_SM_1000_NS8cuda_cub10par_nosyncE - _ZN30_INTERNAL_db79023e_4_k_cu_main4cuda3std6ranges3__45__cpo4swapE)
_ZN30_INTERNAL_db79023e_4_k_cu_main4cuda3std6ranges3__45__cpo4swapE:
	.zero		1
	.type		_ZN30_INTERNAL_db79023e_4_k_cu_main6thrust24THRUST_300001_SM_1000_NS8cuda_cub10par_nosyncE,@object
	.size		_ZN30_INTERNAL_db79023e_4_k_cu_main6thrust24THRUST_300001_SM_1000_NS8cuda_cub10par_nosyncE,(_ZN30_INTERNAL_db79023e_4_k_cu_main6thrust24THRUST_300001_SM_1000_NS12placeholders2_9E - _ZN30_INTERNAL_db79023e_4_k_cu_main6thrust24THRUST_300001_SM_1000_NS8cuda_cub10par_nosyncE)
_ZN30_INTERNAL_db79023e_4_k_cu_main6thrust24THRUST_300001_SM_1000_NS8cuda_cub10par_nosyncE:
	.zero		1
	.type		_ZN30_INTERNAL_db79023e_4_k_cu_main6thrust24THRUST_300001_SM_1000_NS12placeholders2_9E,@object
	.size		_ZN30_INTERNAL_db79023e_4_k_cu_main6thrust24THRUST_300001_SM_1000_NS12placeholders2_9E,(_ZN30_INTERNAL_db79023e_4_k_cu_main4cuda3std3__432_GLOBAL__N__db79023e_4_k_cu_main6ignoreE - _ZN30_INTERNAL_db79023e_4_k_cu_main6thrust24THRUST_300001_SM_1000_NS12placeholders2_9E)
_ZN30_INTERNAL_db79023e_4_k_cu_main6thrust24THRUST_300001_SM_1000_NS12placeholders2_9E:
	.zero		1
	.type		_ZN30_INTERNAL_db79023e_4_k_cu_main4cuda3std3__432_GLOBAL__N__db79023e_4_k_cu_main6ignoreE,@object
	.size		_ZN30_INTERNAL_db79023e_4_k_cu_main4cuda3std3__432_GLOBAL__N__db79023e_4_k_cu_main6ignoreE,(_ZN30_INTERNAL_db79023e_4_k_cu_main4cuda3std6ranges3__45__cpo4dataE - _ZN30_INTERNAL_db79023e_4_k_cu_main4cuda3std3__432_GLOBAL__N__db79023e_4_k_cu_main6ignoreE)
_ZN30_INTERNAL_db79023e_4_k_cu_main4cuda3std3__432_GLOBAL__N__db79023e_4_k_cu_main6ignoreE:
	.zero		1
	.type		_ZN30_INTERNAL_db79023e_4_k_cu_main4cuda3std6ranges3__45__cpo4dataE,@object
	.size		_ZN30_INTERNAL_db79023e_4_k_cu_main4cuda3std6ranges3__45__cpo4dataE,(_ZN30_INTERNAL_db79023e_4_k_cu_main6thrust24THRUST_300001_SM_1000_NS12placeholders2_1E - _ZN30_INTERNAL_db79023e_4_k_cu_main4cuda3std6ranges3__45__cpo4dataE)
_ZN30_INTERNAL_db79023e_4_k_cu_main4cuda3std6ranges3__45__cpo4dataE:
	.zero		1
	.type		_ZN30_INTERNAL_db79023e_4_k_cu_main6thrust24THRUST_300001_SM_1000_NS12placeholders2_1E,@object
	.size		_ZN30_INTERNAL_db79023e_4_k_cu_main6thrust24THRUST_300001_SM_1000_NS12placeholders2_1E,(_ZN30_INTERNAL_db79023e_4_k_cu_main4cuda3std3__45__cpo5beginE - _ZN30_INTERNAL_db79023e_4_k_cu_main6thrust24THRUST_300001_SM_1000_NS12placeholders2_1E)
_ZN30_INTERNAL_db79023e_4_k_cu_main6thrust24THRUST_300001_SM_1000_NS12placeholders2_1E:
	.zero		1
	.type		_ZN30_INTERNAL_db79023e_4_k_cu_main4cuda3std3__45__cpo5beginE,@object
	.size		_ZN30_INTERNAL_db79023e_4_k_cu_main4cuda3std3__45__cpo5beginE,(_ZN30_INTERNAL_db79023e_4_k_cu_main4cuda3std6ranges3__45__cpo5beginE - _ZN30_INTERNAL_db79023e_4_k_cu_main4cuda3std3__45__cpo5beginE)
_ZN30_INTERNAL_db79023e_4_k_cu_main4cuda3std3__45__cpo5beginE:
	.zero		1
	.type		_ZN30_INTERNAL_db79023e_4_k_cu_main4cuda3std6ranges3__45__cpo5beginE,@object
	.size		_ZN30_INTERNAL_db79023e_4_k_cu_main4cuda3std6ranges3__45__cpo5beginE,(_ZN30_INTERNAL_db79023e_4_k_cu_main6thrust24THRUST_300001_SM_1000_NS12placeholders2_5E - _ZN30_INTERNAL_db79023e_4_k_cu_main4cuda3std6ranges3__45__cpo5beginE)
_ZN30_INTERNAL_db79023e_4_k_cu_main4cuda3std6ranges3__45__cpo5beginE:
	.zero		1
	.type		_ZN30_INTERNAL_db79023e_4_k_cu_main6thrust24THRUST_300001_SM_1000_NS12placeholders2_5E,@object
	.size		_ZN30_INTERNAL_db79023e_4_k_cu_main6thrust24THRUST_300001_SM_1000_NS12placeholders2_5E,(_ZN30_INTERNAL_db79023e_4_k_cu_main4cuda3std3__45__cpo6rbeginE - _ZN30_INTERNAL_db79023e_4_k_cu_main6thrust24THRUST_300001_SM_1000_NS12placeholders2_5E)
_ZN30_INTERNAL_db79023e_4_k_cu_main6thrust24THRUST_300001_SM_1000_NS12placeholders2_5E:
	.zero		1
	.type		_ZN30_INTERNAL_db79023e_4_k_cu_main4cuda3std3__45__cpo6rbeginE,@object
	.size		_ZN30_INTERNAL_db79023e_4_k_cu_main4cuda3std3__45__cpo6rbeginE,(_ZN30_INTERNAL_db79023e_4_k_cu_main4cuda3std6ranges3__45__cpo7advanceE - _ZN30_INTERNAL_db79023e_4_k_cu_main4cuda3std3__45__cpo6rbeginE)
_ZN30_INTERNAL_db79023e_4_k_cu_main4cuda3std3__45__cpo6rbeginE:
	.zero		1
	.type		_ZN30_INTERNAL_db79023e_4_k_cu_main4cuda3std6ranges3__45__cpo7advanceE,@object
	.size		_ZN30_INTERNAL_db79023e_4_k_cu_main4cuda3std6ranges3__45__cpo7advanceE,(_ZN30_INTERNAL_db79023e_4_k_cu_main4cuda3std3__47nulloptE - _ZN30_INTERNAL_db79023e_4_k_cu_main4cuda3std6ranges3__45__cpo7advanceE)
_ZN30_INTERNAL_db79023e_4_k_cu_main4cuda3std6ranges3__45__cpo7advanceE:
	.zero		1
	.type		_ZN30_INTERNAL_db79023e_4_k_cu_main4cuda3std3__47nulloptE,@object
	.size		_ZN30_INTERNAL_db79023e_4_k_cu_main4cuda3std3__47nulloptE,(_ZN30_INTERNAL_db79023e_4_k_cu_main4cuda3std6ranges3__45__cpo8distanceE - _ZN30_INTERNAL_db79023e_4_k_cu_main4cuda3std3__47nulloptE)
_ZN30_INTERNAL_db79023e_4_k_cu_main4cuda3std3__47nulloptE:
	.zero		1
	.type		_ZN30_INTERNAL_db79023e_4_k_cu_main4cuda3std6ranges3__45__cpo8distanceE,@object
	.size		_ZN30_INTERNAL_db79023e_4_k_cu_main4cuda3std6ranges3__45__cpo8distanceE,(_ZN30_INTERNAL_db79023e_4_k_cu_main6thrust24THRUST_300001_SM_1000_NS12placeholders3_10E - _ZN30_INTERNAL_db79023e_4_k_cu_main4cuda3std6ranges3__45__cpo8distanceE)
_ZN30_INTERNAL_db79023e_4_k_cu_main4cuda3std6ranges3__45__cpo8distanceE:
	.zero		1
	.type		_ZN30_INTERNAL_db79023e_4_k_cu_main6thrust24THRUST_300001_SM_1000_NS12placeholders3_10E,@object
	.size		_ZN30_INTERNAL_db79023e_4_k_cu_main6thrust24THRUST_300001_SM_1000_NS12placeholders3_10E,(_ZN30_INTERNAL_db79023e_4_k_cu_main4cuda3std3__419piecewise_constructE - _ZN30_INTERNAL_db79023e_4_k_cu_main6thrust24THRUST_300001_SM_1000_NS12placeholders3_10E)
_ZN30_INTERNAL_db79023e_4_k_cu_main6thrust24THRUST_300001_SM_1000_NS12placeholders3_10E:
	.zero		1
	.type		_ZN30_INTERNAL_db79023e_4_k_cu_main4cuda3std3__419piecewise_constructE,@object
	.size		_ZN30_INTERNAL_db79023e_4_k_cu_main4cuda3std3__419piecewise_constructE,(_ZN30_INTERNAL_db79023e_4_k_cu_main4cuda3std6ranges3__45__cpo5cdataE - _ZN30_INTERNAL_db79023e_4_k_cu_main4cuda3std3__419piecewise_constructE)
_ZN30_INTERNAL_db79023e_4_k_cu_main4cuda3std3__419piecewise_constructE:
	.zero		1
	.type		_ZN30_INTERNAL_db79023e_4_k_cu_main4cuda3std6ranges3__45__cpo5cdataE,@object
	.size		_ZN30_INTERNAL_db79023e_4_k_cu_main4cuda3std6ranges3__45__cpo5cdataE,(_ZN30_INTERNAL_db79023e_4_k_cu_main6thrust24THRUST_300001_SM_1000_NS12placeholders2_2E - _ZN30_INTERNAL_db79023e_4_k_cu_main4cuda3std6ranges3__45__cpo5cdataE)
_ZN30_INTERNAL_db79023e_4_k_cu_main4cuda3std6ranges3__45__cpo5cdataE:
	.zero		1
	.type		_ZN30_INTERNAL_db79023e_4_k_cu_main6thrust24THRUST_300001_SM_1000_NS12placeholders2_2E,@object
	.size		_ZN30_INTERNAL_db79023e_4_k_cu_main6thrust24THRUST_300001_SM_1000_NS12placeholders2_2E,(_ZN30_INTERNAL_db79023e_4_k_cu_main4cuda3std3__45__cpo3endE - _ZN30_INTERNAL_db79023e_4_k_cu_main6thrust24THRUST_300001_SM_1000_NS12placeholders2_2E)
_ZN30_INTERNAL_db79023e_4_k_cu_main6thrust24THRUST_300001_SM_1000_NS12placeholders2_2E:
	.zero		1
	.type		_ZN30_INTERNAL_db79023e_4_k_cu_main4cuda3std3__45__cpo3endE,@object
	.size		_ZN30_INTERNAL_db79023e_4_k_cu_main4cuda3std3__45__cpo3endE,(_ZN30_INTERNAL_db79023e_4_k_cu_main4cuda3std6ranges3__45__cpo3endE - _ZN30_INTERNAL_db79023e_4_k_cu_main4cuda3std3__45__cpo3endE)
_ZN30_INTERNAL_db79023e_4_k_cu_main4cuda3std3__45__cpo3endE:
	.zero		1
	.type		_ZN30_INTERNAL_db79023e_4_k_cu_main4cuda3std6ranges3__45__cpo3endE,@object
	.size		_ZN30_INTERNAL_db79023e_4_k_cu_main4cuda3std6ranges3__45__cpo3endE,(_ZN30_INTERNAL_db79023e_4_k_cu_main6thrust24THRUST_300001_SM_1000_NS12placeholders2_6E - _ZN30_INTERNAL_db79023e_4_k_cu_main4cuda3std6ranges3__45__cpo3endE)
_ZN30_INTERNAL_db79023e_4_k_cu_main4cuda3std6ranges3__45__cpo3endE:
	.zero		1
	.type		_ZN30_INTERNAL_db79023e_4_k_cu_main6thrust24THRUST_300001_SM_1000_NS12placeholders2_6E,@object
	.size		_ZN30_INTERNAL_db79023e_4_k_cu_main6thrust24THRUST_300001_SM_1000_NS12placeholders2_6E,(_ZN30_INTERNAL_db79023e_4_k_cu_main4cuda3std3__45__cpo4rendE - _ZN30_INTERNAL_db79023e_4_k_cu_main6thrust24THRUST_300001_SM_1000_NS12placeholders2_6E)
_ZN30_INTERNAL_db79023e_4_k_cu_main6thrust24THRUST_300001_SM_1000_NS12placeholders2_6E:
	.zero		1
	.type		_ZN30_INTERNAL_db79023e_4_k_cu_main4cuda3std3__45__cpo4rendE,@object
	.size		_ZN30_INTERNAL_db79023e_4_k_cu_main4cuda3std3__45__cpo4rendE,(_ZN30_INTERNAL_db79023e_4_k_cu_main4cuda3std6ranges3__45__cpo9iter_swapE - _ZN30_INTERNAL_db79023e_4_k_cu_main4cuda3std3__45__cpo4rendE)
_ZN30_INTERNAL_db79023e_4_k_cu_main4cuda3std3__45__cpo4rendE:
	.zero		1
	.type		_ZN30_INTERNAL_db79023e_4_k_cu_main4cuda3std6ranges3__45__cpo9iter_swapE,@object
	.size		_ZN30_INTERNAL_db79023e_4_k_cu_main4cuda3std6ranges3__45__cpo9iter_swapE,(_ZN30_INTERNAL_db79023e_4_k_cu_main4cuda3std3__48unexpectE - _ZN30_INTERNAL_db79023e_4_k_cu_main4cuda3std6ranges3__45__cpo9iter_swapE)
_ZN30_INTERNAL_db79023e_4_k_cu_main4cuda3std6ranges3__45__cpo9iter_swapE:
	.zero		1
	.type		_ZN30_INTERNAL_db79023e_4_k_cu_main4cuda3std3__48unexpectE,@object
	.size		_ZN30_INTERNAL_db79023e_4_k_cu_main4cuda3std3__48unexpectE,(_ZN30_INTERNAL_db79023e_4_k_cu_main6thrust24THRUST_300001_SM_1000_NS8cuda_cub3parE - _ZN30_INTERNAL_db79023e_4_k_cu_main4cuda3std3__48unexpectE)
_ZN30_INTERNAL_db79023e_4_k_cu_main4cuda3std3__48unexpectE:
	.zero		1
	.type		_ZN30_INTERNAL_db79023e_4_k_cu_main6thrust24THRUST_300001_SM_1000_NS8cuda_cub3parE,@object
	.size		_ZN30_INTERNAL_db79023e_4_k_cu_main6thrust24THRUST_300001_SM_1000_NS8cuda_cub3parE,(_ZN30_INTERNAL_db79023e_4_k_cu_main6thrust24THRUST_300001_SM_1000_NS12placeholders2_4E - _ZN30_INTERNAL_db79023e_4_k_cu_main6thrust24THRUST_300001_SM_1000_NS8cuda_cub3parE)
_ZN30_INTERNAL_db79023e_4_k_cu_main6thrust24THRUST_300001_SM_1000_NS8cuda_cub3parE:
	.zero		1
	.type		_ZN30_INTERNAL_db79023e_4_k_cu_main6thrust24THRUST_300001_SM_1000_NS12placeholders2_4E,@object
	.size		_ZN30_INTERNAL_db79023e_4_k_cu_main6thrust24THRUST_300001_SM_1000_NS12placeholders2_4E,(_ZN30_INTERNAL_db79023e_4_k_cu_main4cuda3std3__45__cpo4cendE - _ZN30_INTERNAL_db79023e_4_k_cu_main6thrust24THRUST_300001_SM_1000_NS12placeholders2_4E)
_ZN30_INTERNAL_db79023e_4_k_cu_main6thrust24THRUST_300001_SM_1000_NS12placeholders2_4E:
	.zero		1
	.type		_ZN30_INTERNAL_db79023e_4_k_cu_main4cuda3std3__45__cpo4cendE,@object
	.size		_ZN30_INTERNAL_db79023e_4_k_cu_main4cuda3std3__45__cpo4cendE,(_ZN30_INTERNAL_db79023e_4_k_cu_main4cuda3std6ranges3__45__cpo4cendE - _ZN30_INTERNAL_db79023e_4_k_cu_main4cuda3std3__45__cpo4cendE)
_ZN30_INTERNAL_db79023e_4_k_cu_main4cuda3std3__45__cpo4cendE:
	.zero		1
	.type		_ZN30_INTERNAL_db79023e_4_k_cu_main4cuda3std6ranges3__45__cpo4cendE,@object
	.size		_ZN30_INTERNAL_db79023e_4_k_cu_main4cuda3std6ranges3__45__cpo4cendE,(_ZN30_INTERNAL_db79023e_4_k_cu_main4cuda3std3__420unreachable_sentinelE - _ZN30_INTERNAL_db79023e_4_k_cu_main4cuda3std6ranges3__45__cpo4cendE)
_ZN30_INTERNAL_db79023e_4_k_cu_main4cuda3std6ranges3__45__cpo4cendE:
	.zero		1
	.type		_ZN30_INTERNAL_db79023e_4_k_cu_main4cuda3std3__420unreachable_sentinelE,@object
	.size		_ZN30_INTERNAL_db79023e_4_k_cu_main4cuda3std3__420unreachable_sentinelE,(_ZN30_INTERNAL_db79023e_4_k_cu_main4cuda3std6ranges3__45__cpo5ssizeE - _ZN30_INTERNAL_db79023e_4_k_cu_main4cuda3std3__420unreachable_sentinelE)
_ZN30_INTERNAL_db79023e_4_k_cu_main4cuda3std3__420unreachable_sentinelE:
	.zero		1
	.type		_ZN30_INTERNAL_db79023e_4_k_cu_main4cuda3std6ranges3__45__cpo5ssizeE,@object
	.size		_ZN30_INTERNAL_db79023e_4_k_cu_main4cuda3std6ranges3__45__cpo5ssizeE,(_ZN30_INTERNAL_db79023e_4_k_cu_main6thrust24THRUST_300001_SM_1000_NS12placeholders2_8E - _ZN30_INTERNAL_db79023e_4_k_cu_main4cuda3std6ranges3__45__cpo5ssizeE)
_ZN30_INTERNAL_db79023e_4_k_cu_main4cuda3std6ranges3__45__cpo5ssizeE:
	.zero		1
	.type		_ZN30_INTERNAL_db79023e_4_k_cu_main6thrust24THRUST_300001_SM_1000_NS12placeholders2_8E,@object
	.size		_ZN30_INTERNAL_db79023e_4_k_cu_main6thrust24THRUST_300001_SM_1000_NS12placeholders2_8E,(_ZN30_INTERNAL_db79023e_4_k_cu_main4cuda3std3__45__cpo5crendE - _ZN30_INTERNAL_db79023e_4_k_cu_main6thrust24THRUST_300001_SM_1000_NS12placeholders2_8E)
_ZN30_INTERNAL_db79023e_4_k_cu_main6thrust24THRUST_300001_SM_1000_NS12placeholders2_8E:
	.zero		1
	.type		_ZN30_INTERNAL_db79023e_4_k_cu_main4cuda3std3__45__cpo5crendE,@object
	.size		_ZN30_INTERNAL_db79023e_4_k_cu_main4cuda3std3__45__cpo5crendE,(_ZN30_INTERNAL_db79023e_4_k_cu_main4cuda3std6ranges3__45__cpo4prevE - _ZN30_INTERNAL_db79023e_4_k_cu_main4cuda3std3__45__cpo5crendE)
_ZN30_INTERNAL_db79023e_4_k_cu_main4cuda3std3__45__cpo5crendE:
	.zero		1
	.type		_ZN30_INTERNAL_db79023e_4_k_cu_main4cuda3std6ranges3__45__cpo4prevE,@object
	.size		_ZN30_INTERNAL_db79023e_4_k_cu_main4cuda3std6ranges3__45__cpo4prevE,(_ZN30_INTERNAL_db79023e_4_k_cu_main4cuda3std6ranges3__45__cpo9iter_moveE - _ZN30_INTERNAL_db79023e_4_k_cu_main4cuda3std6ranges3__45__cpo4prevE)
_ZN30_INTERNAL_db79023e_4_k_cu_main4cuda3std6ranges3__45__cpo4prevE:
	.zero		1
	.type		_ZN30_INTERNAL_db79023e_4_k_cu_main4cuda3std6ranges3__45__cpo9iter_moveE,@object
	.size		_ZN30_INTERNAL_db79023e_4_k_cu_main4cuda3std6ranges3__45__cpo9iter_moveE,(_ZN30_INTERNAL_db79023e_4_k_cu_main6thrust24THRUST_300001_SM_1000_NS6system6detail10sequential3seqE - _ZN30_INTERNAL_db79023e_4_k_cu_main4cuda3std6ranges3__45__cpo9iter_moveE)
_ZN30_INTERNAL_db79023e_4_k_cu_main4cuda3std6ranges3__45__cpo9iter_moveE:
	.zero		1
	.type		_ZN30_INTERNAL_db79023e_4_k_cu_main6thrust24THRUST_300001_SM_1000_NS6system6detail10sequential3seqE,@object
	.size		_ZN30_INTERNAL_db79023e_4_k_cu_main6thrust24THRUST_300001_SM_1000_NS6system6detail10sequential3seqE,(.L_31 - _ZN30_INTERNAL_db79023e_4_k_cu_main6thrust24THRUST_300001_SM_1000_NS6system6detail10sequential3seqE)
_ZN30_INTERNAL_db79023e_4_k_cu_main6thrust24THRUST_300001_SM_1000_NS6system6detail10sequential3seqE:
	.zero		1
.L_31:


//--------------------- .nv.constant0._ZN3cub18CUB_300001_SM_10006detail11EmptyKernelIvEEvv --------------------------
	.section	.nv.constant0._ZN3cub18CUB_300001_SM_10006detail11EmptyKernelIvEEvv,"a",@progbits
	.sectionflags	@""
	.align	4
.nv.constant0._ZN3cub18CUB_300001_SM_10006detail11EmptyKernelIvEEvv:
	.zero		896


//--------------------- .nv.constant0._Z13simple_kernelIiEvmPT_S1_S1_ --------------------------
	.section	.nv.constant0._Z13simple_kernelIiEvmPT_S1_S1_,"a",@progbits
	.sectionflags	@""
	.align	4
.nv.constant0._Z13simple_kernelIiEvmPT_S1_S1_:
	.zero		928


//--------------------- SYMBOLS --------------------------

	.type		.nv.reservedSmem.offset0,@object
	.size		.nv.reservedSmem.offset0,0x4
